//
// Generated by NVIDIA NVVM Compiler
//
// Compiler Build ID: CL-36424714
// Cuda compilation tools, release 13.0, V13.0.88
// Based on NVVM 20.0.0
//

.version 9.0
.target sm_100
.address_size 64

	// .globl	_Z4reluPfS_

.visible .entry _Z4reluPfS_(
	.param .u64 .ptr .align 1 _Z4reluPfS__param_0,
	.param .u64 .ptr .align 1 _Z4reluPfS__param_1
)
{
	.reg .b32 	%r<5>;
	.reg .b32 	%f<3>;
	.reg .b64 	%rd<8>;

	ld.param.u64 	%rd1, [_Z4reluPfS__param_0];
	ld.param.u64 	%rd2, [_Z4reluPfS__param_1];
	cvta.to.global.u64 	%rd3, %rd2;
	cvta.to.global.u64 	%rd4, %rd1;
	mov.u32 	%r1, %ntid.x;
	mov.u32 	%r2, %ctaid.x;
	mov.u32 	%r3, %tid.x;
	mad.lo.s32 	%r4, %r1, %r2, %r3;
	mul.wide.u32 	%rd5, %r4, 4;
	add.s64 	%rd6, %rd4, %rd5;
	ld.global.f32 	%f1, [%rd6];
	max.f32 	%f2, %f1, 0f00000000;
	add.s64 	%rd7, %rd3, %rd5;
	st.global.f32 	[%rd7], %f2;
	ret;

}


// ===== COMPILED SASS (sm_100) =====

	.target	sm_100

	.elftype	@"ET_EXEC"


//--------------------- .note.nv.tkinfo           --------------------------
	.section	.note.nv.tkinfo,"",@"SHT_NOTE"
	.sectionflags	@"SHF_NOTE_NV_TKINFO"
	.tkinfo
        /*0018*/ 	.word	0x00000002
        /*0030*/ 	.string	""
        /*0030*/ 	.string	"ptxas"
        /*0030*/ 	.string	"Cuda compilation tools, release 13.0, V13.0.88"
        /*0030*/ 	.string	"Build cuda_13.0.r13.0/compiler.36424714_0"
        /*0030*/ 	.string	"-arch sm_100 -m 64 "



//--------------------- .note.nv.cuinfo           --------------------------
	.section	.note.nv.cuinfo,"",@"SHT_NOTE"
	.sectionflags	@"SHF_NOTE_NV_CUINFO"
        /*0018*/ 	.short	0x0002
        /*001a*/ 	.short	0x0064
        /*001c*/ 	.short	0x0082
	.zero		2


//--------------------- .nv.info                  --------------------------
	.section	.nv.info,"",@"SHT_CUDA_INFO"
	.align	4


	//----- nvinfo : EIATTR_REGCOUNT
	.align		4
        /*0000*/ 	.byte	0x04, 0x2f
        /*0002*/ 	.short	(.L_1 - .L_0)
	.align		4
.L_0:
        /*0004*/ 	.word	index@(_Z4reluPfS_)
        /*0008*/ 	.word	0x0000000a


	//----- nvinfo : EIATTR_FRAME_SIZE
	.align		4
.L_1:
        /*000c*/ 	.byte	0x04, 0x11
        /*000e*/ 	.short	(.L_3 - .L_2)
	.align		4
.L_2:
        /*0010*/ 	.word	index@(_Z4reluPfS_)
        /*0014*/ 	.word	0x00000000


	//----- nvinfo : EIATTR_MIN_STACK_SIZE
	.align		4
.L_3:
        /*0018*/ 	.byte	0x04, 0x12
        /*001a*/ 	.short	(.L_5 - .L_4)
	.align		4
.L_4:
        /*001c*/ 	.word	index@(_Z4reluPfS_)
        /*0020*/ 	.word	0x00000000
.L_5:


//--------------------- .nv.compat                --------------------------
	.section	.nv.compat,"",@"SHT_CUDA_COMPAT_INFO"
	.align	4
        /*0000*/ 	.byte	0x02, 0x09, 0x00, 0x00, 0x02, 0x02, 0x01, 0x00, 0x02, 0x05, 0x05, 0x00, 0x03, 0x07, 0x01, 0x01
        /*0010*/ 	.byte	0x02, 0x03, 0x00, 0x00, 0x02, 0x06, 0x01, 0x00, 0x04, 0x0b, 0x08, 0x00, 0x09, 0x00, 0x00, 0x00
        /*0020*/ 	.byte	0x00, 0x00, 0x00, 0x00


//--------------------- .nv.info._Z4reluPfS_      --------------------------
	.section	.nv.info._Z4reluPfS_,"",@"SHT_CUDA_INFO"
	.sectionflags	@""
	.align	4


	//----- nvinfo : EIATTR_CUDA_API_VERSION
	.align		4
        /*0000*/ 	.byte	0x04, 0x37
        /*0002*/ 	.short	(.L_7 - .L_6)
.L_6:
        /*0004*/ 	.word	0x00000082


	//----- nvinfo : EIATTR_KPARAM_INFO
	.align		4
.L_7:
        /*0008*/ 	.byte	0x04, 0x17
        /*000a*/ 	.short	(.L_9 - .L_8)
.L_8:
        /*000c*/ 	.word	0x00000000
        /*0010*/ 	.short	0x0001
        /*0012*/ 	.short	0x0008
        /*0014*/ 	.byte	0x00, 0xf5, 0x21, 0x00


	//----- nvinfo : EIATTR_KPARAM_INFO
	.align		4
.L_9:
        /*0018*/ 	.byte	0x04, 0x17
        /*001a*/ 	.short	(.L_11 - .L_10)
.L_10:
        /*001c*/ 	.word	0x00000000
        /*0020*/ 	.short	0x0000
        /*0022*/ 	.short	0x0000
        /*0024*/ 	.byte	0x00, 0xf5, 0x21, 0x00


	//----- nvinfo : EIATTR_SPARSE_MMA_MASK
	.align		4
.L_11:
        /*0028*/ 	.byte	0x03, 0x50
        /*002a*/ 	.short	0x0000


	//----- nvinfo : EIATTR_MAXREG_COUNT
	.align		4
        /*002c*/ 	.byte	0x03, 0x1b
        /*002e*/ 	.short	0x00ff


	//----- nvinfo : EIATTR_MERCURY_ISA_VERSION
	.align		4
        /*0030*/ 	.byte	0x03, 0x5f
        /*0032*/ 	.short	0x0101


	//----- nvinfo : EIATTR_VRC_CTA_INIT_COUNT
	.align		4
        /*0034*/ 	.byte	0x02, 0x4a
	.zero		1
	.zero		1


	//----- nvinfo : EIATTR_EXIT_INSTR_OFFSETS
	.align		4
        /*0038*/ 	.byte	0x04, 0x1c
        /*003a*/ 	.short	(.L_13 - .L_12)


	//   ....[0]....
.L_12:
        /*003c*/ 	.word	0x000000d0


	//----- nvinfo : EIATTR_CBANK_PARAM_SIZE
	.align		4
.L_13:
        /*0040*/ 	.byte	0x03, 0x19
        /*0042*/ 	.short	0x0010


	//----- nvinfo : EIATTR_PARAM_CBANK
	.align		4
        /*0044*/ 	.byte	0x04, 0x0a
        /*0046*/ 	.short	(.L_15 - .L_14)
	.align		4
.L_14:
        /*0048*/ 	.word	index@(.nv.constant0._Z4reluPfS_)
        /*004c*/ 	.short	0x0380
        /*004e*/ 	.short	0x0010


	//----- nvinfo : EIATTR_SW_WAR
	.align		4
.L_15:
        /*0050*/ 	.byte	0x04, 0x36
        /*0052*/ 	.short	(.L_17 - .L_16)
.L_16:
        /*0054*/ 	.word	0x00000008
.L_17:


//--------------------- .nv.callgraph             --------------------------
	.section	.nv.callgraph,"",@"SHT_CUDA_CALLGRAPH"
	.align	4
	.sectionentsize	8
	.align		4
        /*0000*/ 	.word	0x00000000
	.align		4
        /*0004*/ 	.word	0xffffffff
	.align		4
        /*0008*/ 	.word	0x00000000
	.align		4
        /*000c*/ 	.word	0xfffffffe
	.align		4
        /*0010*/ 	.word	0x00000000
	.align		4
        /*0014*/ 	.word	0xfffffffd
	.align		4
        /*0018*/ 	.word	0x00000000
	.align		4
        /*001c*/ 	.word	0xfffffffc


//--------------------- .text._Z4reluPfS_         --------------------------
	.section	.text._Z4reluPfS_,"ax",@progbits
	.align	128
        .global         _Z4reluPfS_
        .type           _Z4reluPfS_,@function
        .size           _Z4reluPfS_,(.L_x_1 - _Z4reluPfS_)
        .other          _Z4reluPfS_,@"STO_CUDA_ENTRY STV_DEFAULT"
_Z4reluPfS_:
.text._Z4reluPfS_:
[----:B------:R-:W-:Y:S01]  /*0000*/  LDC R1, c[0x0][0x37c] ;  /* 0x0000df00ff017b82 */ /* 0x000fe20000000800 */
[----:B------:R-:W0:Y:S07]  /*0010*/  S2R R7, SR_CTAID.X ;  /* 0x0000000000077919 */ /* 0x000e2e0000002500 */
[----:B------:R-:W1:Y:S01]  /*0020*/  LDC.64 R2, c[0x0][0x380] ;  /* 0x0000e000ff027b82 */ /* 0x000e620000000a00 */
[----:B------:R-:W0:Y:S01]  /*0030*/  LDCU UR6, c[0x0][0x360] ;  /* 0x00006c00ff0677ac */ /* 0x000e220008000800 */
[----:B------:R-:W0:Y:S01]  /*0040*/  S2R R0, SR_TID.X ;  /* 0x0000000000007919 */ /* 0x000e220000002100 */
[----:B------:R-:W2:Y:S05]  /*0050*/  LDCU.64 UR4, c[0x0][0x358] ;  /* 0x00006b00ff0477ac */ /* 0x000eaa0008000a00 */
[----:B------:R-:W3:Y:S01]  /*0060*/  LDC.64 R4, c[0x0][0x388] ;  /* 0x0000e200ff047b82 */ /* 0x000ee20000000a00 */
[----:B0-----:R-:W-:-:S04]  /*0070*/  IMAD R7, R7, UR6, R0 ;  /* 0x0000000607077c24 */ /* 0x001fc8000f8e0200 */
[----:B-1----:R-:W-:-:S06]  /*0080*/  IMAD.WIDE.U32 R2, R7, 0x4, R2 ;  /* 0x0000000407027825 */ /* 0x002fcc00078e0002 */
[----:B--2---:R-:W2:Y:S01]  /*0090*/  LDG.E R2, desc[UR4][R2.64] ;  /* 0x0000000402027981 */ /* 0x004ea2000c1e1900 */
[----:B---3--:R-:W-:Y:S01]  /*00a0*/  IMAD.WIDE.U32 R4, R7, 0x4, R4 ;  /* 0x0000000407047825 */ /* 0x008fe200078e0004 */
[----:B--2---:R-:W-:-:S05]  /*00b0*/  FMNMX R7, RZ, R2, !PT ;  /* 0x00000002ff077209 */ /* 0x004fca0007800000 */
[----:B------:R-:W-:Y:S01]  /*00c0*/  STG.E desc[UR4][R4.64], R7 ;  /* 0x0000000704007986 */ /* 0x000fe2000c101904 */
[----:B------:R-:W-:Y:S05]  /*00d0*/  EXIT ;  /* 0x000000000000794d */ /* 0x000fea0003800000 */
.L_x_0:
[----:B------:R-:W-:-:S00]  /*00e0*/  BRA `(.L_x_0) ;  /* 0xfffffffc00fc7947 */ /* 0x000fc0000383ffff */
[----:B------:R-:W-:-:S00]  /*00f0*/  NOP ;  /* 0x0000000000007918 */ /* 0x000fc00000000000 */
        /* <DEDUP_REMOVED lines=8> */
.L_x_1:


//--------------------- .nv.shared.reserved.0     --------------------------
	.section	.nv.shared.reserved.0,"aw",@nobits
	.weak		__nv_reservedSMEM_offset_0_alias
	.size		__nv_reservedSMEM_offset_0_alias, 0, 64
	.other		__nv_reservedSMEM_offset_0_alias,@"STO_CUDA_RESERVED_SHARED STV_DEFAULT"
__nv_reservedSMEM_offset_0_alias:
	.zero		0
	.zero		64


//--------------------- .nv.constant0._Z4reluPfS_ --------------------------
	.section	.nv.constant0._Z4reluPfS_,"a",@progbits
	.sectionflags	@""
	.align	4
.nv.constant0._Z4reluPfS_:
	.zero		912


//--------------------- SYMBOLS --------------------------

	.type		.nv.reservedSmem.offset0,@object
	.size		.nv.reservedSmem.offset0,0x4
